	.headerflags	@"EF_CUDA_TEXMODE_UNIFIED EF_CUDA_64BIT_ADDRESS EF_CUDA_ACCELERATORS EF_CUDA_SM90 EF_CUDA_VIRTUAL_SM(EF_CUDA_SM90)"
	.elftype	@"ET_EXEC"


//--------------------- .nv.info                  --------------------------
	.section	.nv.info,"",@"SHT_CUDA_INFO"
	.align	4


	//----- nvinfo : EIATTR_REGCOUNT
	.align		4
        /*0000*/ 	.byte	0x04, 0x2f
        /*0002*/ 	.short	(.L_1 - .L_0)
	.align		4
.L_0:
        /*0004*/ 	.word	index@(triton_poi_fused_convolution_8)
        /*0008*/ 	.word	0x0000000c


	//----- nvinfo : EIATTR_MIN_STACK_SIZE
	.align		4
.L_1:
        /*000c*/ 	.byte	0x04, 0x12
        /*000e*/ 	.short	(.L_3 - .L_2)
	.align		4
.L_2:
        /*0010*/ 	.word	index@(triton_poi_fused_convolution_8)
        /*0014*/ 	.word	0x00000000


	//----- nvinfo : EIATTR_FRAME_SIZE
	.align		4
.L_3:
        /*0018*/ 	.byte	0x04, 0x11
        /*001a*/ 	.short	(.L_5 - .L_4)
	.align		4
.L_4:
        /*001c*/ 	.word	index@(triton_poi_fused_convolution_8)
        /*0020*/ 	.word	0x00000000


	//----- nvinfo : EIATTR_MIN_STACK_SIZE
	.align		4
.L_5:
        /*0024*/ 	.byte	0x04, 0x12
        /*0026*/ 	.short	(.L_7 - .L_6)
	.align		4
.L_6:
        /*0028*/ 	.word	index@(triton_poi_fused_convolution_8)
        /*002c*/ 	.word	0x00000000
.L_7:


//--------------------- .nv.info.triton_poi_fused_convolution_8 --------------------------
	.section	.nv.info.triton_poi_fused_convolution_8,"",@"SHT_CUDA_INFO"
	.sectionflags	@""
	.align	4


	//----- nvinfo : EIATTR_CUDA_API_VERSION
	.align		4
        /*0000*/ 	.byte	0x04, 0x37
        /*0002*/ 	.short	(.L_9 - .L_8)
.L_8:
        /*0004*/ 	.word	0x0000007c


	//----- nvinfo : EIATTR_KPARAM_INFO
	.align		4
.L_9:
        /*0008*/ 	.byte	0x04, 0x17
        /*000a*/ 	.short	(.L_11 - .L_10)
.L_10:
        /*000c*/ 	.word	0x00000000
        /*0010*/ 	.short	0x0002
        /*0012*/ 	.short	0x0010
        /*0014*/ 	.byte	0x00, 0xf0, 0x11, 0x00


	//----- nvinfo : EIATTR_KPARAM_INFO
	.align		4
.L_11:
        /*0018*/ 	.byte	0x04, 0x17
        /*001a*/ 	.short	(.L_13 - .L_12)
.L_12:
        /*001c*/ 	.word	0x00000000
        /*0020*/ 	.short	0x0001
        /*0022*/ 	.short	0x0008
        /*0024*/ 	.byte	0x00, 0xf4, 0x21, 0x00


	//----- nvinfo : EIATTR_KPARAM_INFO
	.align		4
.L_13:
        /*0028*/ 	.byte	0x04, 0x17
        /*002a*/ 	.short	(.L_15 - .L_14)
.L_14:
        /*002c*/ 	.word	0x00000000
        /*0030*/ 	.short	0x0000
        /*0032*/ 	.short	0x0000
        /*0034*/ 	.byte	0x00, 0xf4, 0x21, 0x00


	//----- nvinfo : EIATTR_SPARSE_MMA_MASK
	.align		4
.L_15:
        /*0038*/ 	.byte	0x03, 0x50
        /*003a*/ 	.short	0x0000


	//----- nvinfo : EIATTR_MAXREG_COUNT
	.align		4
        /*003c*/ 	.byte	0x03, 0x1b
        /*003e*/ 	.short	0x00ff


	//----- nvinfo : EIATTR_EXIT_INSTR_OFFSETS
	.align		4
        /*0040*/ 	.byte	0x04, 0x1c
        /*0042*/ 	.short	(.L_17 - .L_16)


	//   ....[0]....
.L_16:
        /*0044*/ 	.word	0x00000170


	//----- nvinfo : EIATTR_REQNTID
	.align		4
.L_17:
        /*0048*/ 	.byte	0x04, 0x10
        /*004a*/ 	.short	(.L_19 - .L_18)
.L_18:
        /*004c*/ 	.word	0x00000080
        /*0050*/ 	.word	0x00000001
        /*0054*/ 	.word	0x00000001


	//----- nvinfo : EIATTR_CBANK_PARAM_SIZE
	.align		4
.L_19:
        /*0058*/ 	.byte	0x03, 0x19
        /*005a*/ 	.short	0x0014


	//----- nvinfo : EIATTR_PARAM_CBANK
	.align		4
        /*005c*/ 	.byte	0x04, 0x0a
        /*005e*/ 	.short	(.L_21 - .L_20)
	.align		4
.L_20:
        /*0060*/ 	.word	index@(.nv.constant0.triton_poi_fused_convolution_8)
        /*0064*/ 	.short	0x0210
        /*0066*/ 	.short	0x0014


	//----- nvinfo : EIATTR_SW_WAR
	.align		4
.L_21:
        /*0068*/ 	.byte	0x04, 0x36
        /*006a*/ 	.short	(.L_23 - .L_22)
.L_22:
        /*006c*/ 	.word	0x00000008
.L_23:


//--------------------- .nv.callgraph             --------------------------
	.section	.nv.callgraph,"",@"SHT_CUDA_CALLGRAPH"
	.align	4
	.sectionentsize	8
	.align		4
        /*0000*/ 	.word	0x00000000
	.align		4
        /*0004*/ 	.word	0xffffffff
	.align		4
        /*0008*/ 	.word	0x00000000
	.align		4
        /*000c*/ 	.word	0xfffffffe
	.align		4
        /*0010*/ 	.word	0x00000000
	.align		4
        /*0014*/ 	.word	0xfffffffd
	.align		4
        /*0018*/ 	.word	0x00000000
	.align		4
        /*001c*/ 	.word	0xfffffffc


//--------------------- .text.triton_poi_fused_convolution_8 --------------------------
	.section	.text.triton_poi_fused_convolution_8,"ax",@progbits
	.align	128
        .global         triton_poi_fused_convolution_8
        .type           triton_poi_fused_convolution_8,@function
        .size           triton_poi_fused_convolution_8,(.L_x_1 - triton_poi_fused_convolution_8)
        .other          triton_poi_fused_convolution_8,@"STO_CUDA_ENTRY STV_DEFAULT"
triton_poi_fused_convolution_8:
.text.triton_poi_fused_convolution_8:
[----:B------:R-:W-:Y:S01]  /*0000*/  LDC R1, c[0x0][0x28] ;  /* 0x00000a00ff017b82 */ /* 0x000fe20000000800 */
[----:B------:R-:W1:Y:S07]  /*0010*/  S2R R0, SR_TID.X ;  /* 0x0000000000007919 */ /* 0x000e6e0000002100 */
[----:B------:R-:W2:Y:S01]  /*0020*/  LDC.64 R4, c[0x0][0x218] ;  /* 0x00008600ff047b82 */ /* 0x000ea20000000a00 */
[----:B------:R-:W-:Y:S01]  /*0030*/  ULDC.64 UR4, c[0x0][0x208] ;  /* 0x0000820000047ab9 */ /* 0x000fe20000000a00 */
[----:B------:R-:W3:Y:S06]  /*0040*/  S2R R7, SR_CTAID.X ;  /* 0x0000000000077919 */ /* 0x000eec0000002500 */
[----:B------:R-:W4:Y:S01]  /*0050*/  LDC.64 R2, c[0x0][0x210] ;  /* 0x00008400ff027b82 */ /* 0x000f220000000a00 */
[----:B-1----:R-:W-:Y:S01]  /*0060*/  IMAD.SHL.U32 R0, R0, 0x2, RZ ;  /* 0x0000000200007824 */ /* 0x002fe200078e00ff */
[----:B---3--:R-:W-:-:S04]  /*0070*/  SHF.R.S32.HI R6, RZ, 0x17, R7 ;  /* 0x00000017ff067819 */ /* 0x008fc80000011407 */
[----:B------:R-:W-:Y:S02]  /*0080*/  LOP3.LUT R0, R0, 0xfe, RZ, 0xc0, !PT ;  /* 0x000000fe00007812 */ /* 0x000fe400078ec0ff */
[----:B------:R-:W-:-:S03]  /*0090*/  SGXT R6, R6, 0x1 ;  /* 0x000000010606781a */ /* 0x000fc60000000200 */
[----:B------:R-:W-:-:S04]  /*00a0*/  IMAD R7, R7, 0x100, R0 ;  /* 0x0000010007077824 */ /* 0x000fc800078e0200 */
[----:B----4-:R-:W-:Y:S01]  /*00b0*/  IMAD.WIDE R2, R7, 0x4, R2 ;  /* 0x0000000407027825 */ /* 0x010fe200078e0202 */
[----:B------:R-:W-:-:S04]  /*00c0*/  LEA.HI R6, R6, R7, RZ, 0xa ;  /* 0x0000000706067211 */ /* 0x000fc800078f50ff */
[----:B------:R-:W-:-:S04]  /*00d0*/  SHF.R.S32.HI R9, RZ, 0xa, R6 ;  /* 0x0000000aff097819 */ /* 0x000fc80000011406 */
[----:B------:R-:W-:-:S04]  /*00e0*/  LEA.HI R6, R6, R9, RZ, 0x1 ;  /* 0x0000000906067211 */ /* 0x000fc800078f08ff */
[----:B------:R-:W-:-:S05]  /*00f0*/  LOP3.LUT R6, R6, 0xfffffffe, RZ, 0xc0, !PT ;  /* 0xfffffffe06067812 */ /* 0x000fca00078ec0ff */
[----:B------:R-:W-:Y:S02]  /*0100*/  IMAD.IADD R9, R9, 0x1, -R6 ;  /* 0x0000000109097824 */ /* 0x000fe400078e0a06 */
[----:B------:R-:W3:Y:S02]  /*0110*/  LDG.E.64 R6, desc[UR4][R2.64] ;  /* 0x0000000402067981 */ /* 0x000ee4000c1e1b00 */
[----:B--2---:R-:W-:-:S06]  /*0120*/  IMAD.WIDE R4, R9, 0x4, R4 ;  /* 0x0000000409047825 */ /* 0x004fcc00078e0204 */
[----:B------:R-:W3:Y:S02]  /*0130*/  LDG.E.EL R4, desc[UR4][R4.64] ;  /* 0x0000000404047981 */ /* 0x000ee4000c2e1900 */
[--C-:B---3--:R-:W-:Y:S01]  /*0140*/  FADD R6, R6, R4.reuse ;  /* 0x0000000406067221 */ /* 0x108fe20000000000 */
[----:B------:R-:W-:-:S05]  /*0150*/  FADD R7, R7, R4 ;  /* 0x0000000407077221 */ /* 0x000fca0000000000 */
[----:B------:R-:W-:Y:S01]  /*0160*/  STG.E.64 desc[UR4][R2.64], R6 ;  /* 0x0000000602007986 */ /* 0x000fe2000c101b04 */
[----:B------:R-:W-:Y:S05]  /*0170*/  EXIT ;  /* 0x000000000000794d */ /* 0x000fea0003800000 */
.L_x_0:
[----:B------:R-:W-:-:S00]  /*0180*/  BRA `(.L_x_0) ;  /* 0xfffffffc00fc7947 */ /* 0x000fc0000383ffff */
[----:B------:R-:W-:-:S00]  /*0190*/  NOP ;  /* 0x0000000000007918 */ /* 0x000fc00000000000 */
        /* <DEDUP_REMOVED lines=14> */
.L_x_1:


//--------------------- .nv.constant0.triton_poi_fused_convolution_8 --------------------------
	.section	.nv.constant0.triton_poi_fused_convolution_8,"a",@progbits
	.sectionflags	@""
	.align	4
.nv.constant0.triton_poi_fused_convolution_8:
	.zero		548
